//
// Generated by NVIDIA NVVM Compiler
//
// Compiler Build ID: CL-36424714
// Cuda compilation tools, release 13.0, V13.0.88
// Based on NVVM 20.0.0
//

.version 9.0
.target sm_100
.address_size 64

	// .globl	_Z7sum_funPiS_i
// _ZZ7sum_funPiS_iE3sum has been demoted

.visible .entry _Z7sum_funPiS_i(
	.param .u64 .ptr .align 1 _Z7sum_funPiS_i_param_0,
	.param .u64 .ptr .align 1 _Z7sum_funPiS_i_param_1,
	.param .u32 _Z7sum_funPiS_i_param_2
)
{
	.reg .pred 	%p<6>;
	.reg .b32 	%r<20>;
	.reg .b64 	%rd<9>;
	// demoted variable
	.shared .align 4 .b8 _ZZ7sum_funPiS_iE3sum[4096];
	ld.param.u64 	%rd1, [_Z7sum_funPiS_i_param_0];
	ld.param.u64 	%rd2, [_Z7sum_funPiS_i_param_1];
	ld.param.u32 	%r8, [_Z7sum_funPiS_i_param_2];
	mov.u32 	%r1, %tid.x;
	mov.u32 	%r2, %ctaid.x;
	mov.u32 	%r19, %ntid.x;
	mad.lo.s32 	%r4, %r2, %r19, %r1;
	setp.ge.u32 	%p1, %r4, %r8;
	shl.b32 	%r9, %r1, 2;
	mov.u32 	%r10, _ZZ7sum_funPiS_iE3sum;
	add.s32 	%r5, %r10, %r9;
	@%p1 bra 	$L__BB0_2;
	cvta.to.global.u64 	%rd3, %rd1;
	mul.wide.u32 	%rd4, %r4, 4;
	add.s64 	%rd5, %rd3, %rd4;
	ld.global.u32 	%r12, [%rd5];
	st.shared.u32 	[%r5], %r12;
	bra.uni 	$L__BB0_3;
$L__BB0_2:
	mov.b32 	%r11, 0;
	st.shared.u32 	[%r5], %r11;
$L__BB0_3:
	bar.sync 	0;
	setp.lt.u32 	%p2, %r19, 2;
	@%p2 bra 	$L__BB0_7;
$L__BB0_4:
	shr.u32 	%r7, %r19, 1;
	setp.ge.u32 	%p3, %r1, %r7;
	@%p3 bra 	$L__BB0_6;
	shl.b32 	%r13, %r7, 2;
	add.s32 	%r14, %r5, %r13;
	ld.shared.u32 	%r15, [%r14];
	ld.shared.u32 	%r16, [%r5];
	add.s32 	%r17, %r16, %r15;
	st.shared.u32 	[%r5], %r17;
$L__BB0_6:
	bar.sync 	0;
	setp.gt.u32 	%p4, %r19, 3;
	mov.u32 	%r19, %r7;
	@%p4 bra 	$L__BB0_4;
$L__BB0_7:
	setp.ne.s32 	%p5, %r1, 0;
	@%p5 bra 	$L__BB0_9;
	ld.shared.u32 	%r18, [_ZZ7sum_funPiS_iE3sum];
	cvta.to.global.u64 	%rd6, %rd2;
	mul.wide.u32 	%rd7, %r2, 4;
	add.s64 	%rd8, %rd6, %rd7;
	st.global.u32 	[%rd8], %r18;
$L__BB0_9:
	ret;

}


// ===== COMPILED SASS (sm_100) =====

	.target	sm_100

	.elftype	@"ET_EXEC"


//--------------------- .note.nv.tkinfo           --------------------------
	.section	.note.nv.tkinfo,"",@"SHT_NOTE"
	.sectionflags	@"SHF_NOTE_NV_TKINFO"
	.tkinfo
        /*0018*/ 	.word	0x00000002
        /*0030*/ 	.string	""
        /*0030*/ 	.string	"ptxas"
        /*0030*/ 	.string	"Cuda compilation tools, release 13.0, V13.0.88"
        /*0030*/ 	.string	"Build cuda_13.0.r13.0/compiler.36424714_0"
        /*0030*/ 	.string	"-arch sm_100 -m 64 "



//--------------------- .note.nv.cuinfo           --------------------------
	.section	.note.nv.cuinfo,"",@"SHT_NOTE"
	.sectionflags	@"SHF_NOTE_NV_CUINFO"
        /*0018*/ 	.short	0x0002
        /*001a*/ 	.short	0x0064
        /*001c*/ 	.short	0x0082
	.zero		2


//--------------------- .nv.info                  --------------------------
	.section	.nv.info,"",@"SHT_CUDA_INFO"
	.align	4


	//----- nvinfo : EIATTR_REGCOUNT
	.align		4
        /*0000*/ 	.byte	0x04, 0x2f
        /*0002*/ 	.short	(.L_1 - .L_0)
	.align		4
.L_0:
        /*0004*/ 	.word	index@(_Z7sum_funPiS_i)
        /*0008*/ 	.word	0x0000000a


	//----- nvinfo : EIATTR_FRAME_SIZE
	.align		4
.L_1:
        /*000c*/ 	.byte	0x04, 0x11
        /*000e*/ 	.short	(.L_3 - .L_2)
	.align		4
.L_2:
        /*0010*/ 	.word	index@(_Z7sum_funPiS_i)
        /*0014*/ 	.word	0x00000000


	//----- nvinfo : EIATTR_MIN_STACK_SIZE
	.align		4
.L_3:
        /*0018*/ 	.byte	0x04, 0x12
        /*001a*/ 	.short	(.L_5 - .L_4)
	.align		4
.L_4:
        /*001c*/ 	.word	index@(_Z7sum_funPiS_i)
        /*0020*/ 	.word	0x00000000
.L_5:


//--------------------- .nv.compat                --------------------------
	.section	.nv.compat,"",@"SHT_CUDA_COMPAT_INFO"
	.align	4
        /*0000*/ 	.byte	0x02, 0x09, 0x00, 0x00, 0x02, 0x02, 0x01, 0x00, 0x02, 0x05, 0x05, 0x00, 0x03, 0x07, 0x01, 0x01
        /*0010*/ 	.byte	0x02, 0x03, 0x00, 0x00, 0x02, 0x06, 0x01, 0x00, 0x04, 0x0b, 0x08, 0x00, 0x09, 0x00, 0x00, 0x00
        /*0020*/ 	.byte	0x00, 0x00, 0x00, 0x00


//--------------------- .nv.info._Z7sum_funPiS_i  --------------------------
	.section	.nv.info._Z7sum_funPiS_i,"",@"SHT_CUDA_INFO"
	.sectionflags	@""
	.align	4


	//----- nvinfo : EIATTR_CUDA_API_VERSION
	.align		4
        /*0000*/ 	.byte	0x04, 0x37
        /*0002*/ 	.short	(.L_7 - .L_6)
.L_6:
        /*0004*/ 	.word	0x00000082


	//----- nvinfo : EIATTR_KPARAM_INFO
	.align		4
.L_7:
        /*0008*/ 	.byte	0x04, 0x17
        /*000a*/ 	.short	(.L_9 - .L_8)
.L_8:
        /*000c*/ 	.word	0x00000000
        /*0010*/ 	.short	0x0002
        /*0012*/ 	.short	0x0010
        /*0014*/ 	.byte	0x00, 0xf0, 0x11, 0x00


	//----- nvinfo : EIATTR_KPARAM_INFO
	.align		4
.L_9:
        /*0018*/ 	.byte	0x04, 0x17
        /*001a*/ 	.short	(.L_11 - .L_10)
.L_10:
        /*001c*/ 	.word	0x00000000
        /*0020*/ 	.short	0x0001
        /*0022*/ 	.short	0x0008
        /*0024*/ 	.byte	0x00, 0xf5, 0x21, 0x00


	//----- nvinfo : EIATTR_KPARAM_INFO
	.align		4
.L_11:
        /*0028*/ 	.byte	0x04, 0x17
        /*002a*/ 	.short	(.L_13 - .L_12)
.L_12:
        /*002c*/ 	.word	0x00000000
        /*0030*/ 	.short	0x0000
        /*0032*/ 	.short	0x0000
        /*0034*/ 	.byte	0x00, 0xf5, 0x21, 0x00


	//----- nvinfo : EIATTR_SPARSE_MMA_MASK
	.align		4
.L_13:
        /*0038*/ 	.byte	0x03, 0x50
        /*003a*/ 	.short	0x0000


	//----- nvinfo : EIATTR_MAXREG_COUNT
	.align		4
        /*003c*/ 	.byte	0x03, 0x1b
        /*003e*/ 	.short	0x00ff


	//----- nvinfo : EIATTR_NUM_BARRIERS
	.align		4
        /*0040*/ 	.byte	0x02, 0x4c
        /*0042*/ 	.byte	0x01
	.zero		1


	//----- nvinfo : EIATTR_MERCURY_ISA_VERSION
	.align		4
        /*0044*/ 	.byte	0x03, 0x5f
        /*0046*/ 	.short	0x0101


	//----- nvinfo : EIATTR_VRC_CTA_INIT_COUNT
	.align		4
        /*0048*/ 	.byte	0x02, 0x4a
	.zero		1
	.zero		1


	//----- nvinfo : EIATTR_EXIT_INSTR_OFFSETS
	.align		4
        /*004c*/ 	.byte	0x04, 0x1c
        /*004e*/ 	.short	(.L_15 - .L_14)


	//   ....[0]....
.L_14:
        /*0050*/ 	.word	0x00000210


	//   ....[1]....
        /*0054*/ 	.word	0x00000290


	//----- nvinfo : EIATTR_CBANK_PARAM_SIZE
	.align		4
.L_15:
        /*0058*/ 	.byte	0x03, 0x19
        /*005a*/ 	.short	0x0014


	//----- nvinfo : EIATTR_PARAM_CBANK
	.align		4
        /*005c*/ 	.byte	0x04, 0x0a
        /*005e*/ 	.short	(.L_17 - .L_16)
	.align		4
.L_16:
        /*0060*/ 	.word	index@(.nv.constant0._Z7sum_funPiS_i)
        /*0064*/ 	.short	0x0380
        /*0066*/ 	.short	0x0014


	//----- nvinfo : EIATTR_SW_WAR
	.align		4
.L_17:
        /*0068*/ 	.byte	0x04, 0x36
        /*006a*/ 	.short	(.L_19 - .L_18)
.L_18:
        /*006c*/ 	.word	0x00000008
.L_19:


//--------------------- .nv.callgraph             --------------------------
	.section	.nv.callgraph,"",@"SHT_CUDA_CALLGRAPH"
	.align	4
	.sectionentsize	8
	.align		4
        /*0000*/ 	.word	0x00000000
	.align		4
        /*0004*/ 	.word	0xffffffff
	.align		4
        /*0008*/ 	.word	0x00000000
	.align		4
        /*000c*/ 	.word	0xfffffffe
	.align		4
        /*0010*/ 	.word	0x00000000
	.align		4
        /*0014*/ 	.word	0xfffffffd
	.align		4
        /*0018*/ 	.word	0x00000000
	.align		4
        /*001c*/ 	.word	0xfffffffc


//--------------------- .text._Z7sum_funPiS_i     --------------------------
	.section	.text._Z7sum_funPiS_i,"ax",@progbits
	.align	128
        .global         _Z7sum_funPiS_i
        .type           _Z7sum_funPiS_i,@function
        .size           _Z7sum_funPiS_i,(.L_x_3 - _Z7sum_funPiS_i)
        .other          _Z7sum_funPiS_i,@"STO_CUDA_ENTRY STV_DEFAULT"
_Z7sum_funPiS_i:
.text._Z7sum_funPiS_i:
[----:B------:R-:W-:Y:S01]  /*0000*/  LDC R1, c[0x0][0x37c] ;  /* 0x0000df00ff017b82 */ /* 0x000fe20000000800 */
[----:B------:R-:W0:Y:S01]  /*0010*/  S2R R6, SR_TID.X ;  /* 0x0000000000067919 */ /* 0x000e220000002100 */
[----:B------:R-:W0:Y:S01]  /*0020*/  LDCU UR8, c[0x0][0x360] ;  /* 0x00006c00ff0877ac */ /* 0x000e220008000800 */
[----:B------:R-:W0:Y:S01]  /*0030*/  S2R R7, SR_CTAID.X ;  /* 0x0000000000077919 */ /* 0x000e220000002500 */
[----:B------:R-:W1:Y:S01]  /*0040*/  LDCU UR4, c[0x0][0x390] ;  /* 0x00007200ff0477ac */ /* 0x000e620008000800 */
[----:B------:R-:W2:Y:S01]  /*0050*/  LDCU.64 UR6, c[0x0][0x358] ;  /* 0x00006b00ff0677ac */ /* 0x000ea20008000a00 */
[----:B0-----:R-:W-:-:S05]  /*0060*/  IMAD R5, R7, UR8, R6 ;  /* 0x0000000807057c24 */ /* 0x001fca000f8e0206 */
[----:B-1----:R-:W-:-:S13]  /*0070*/  ISETP.GE.U32.AND P1, PT, R5, UR4, PT ;  /* 0x0000000405007c0c */ /* 0x002fda000bf26070 */
[----:B------:R-:W0:Y:S02]  /*0080*/  @!P1 LDC.64 R2, c[0x0][0x380] ;  /* 0x0000e000ff029b82 */ /* 0x000e240000000a00 */
[----:B0-----:R-:W-:-:S06]  /*0090*/  @!P1 IMAD.WIDE.U32 R2, R5, 0x4, R2 ;  /* 0x0000000405029825 */ /* 0x001fcc00078e0002 */
[----:B--2---:R-:W2:Y:S01]  /*00a0*/  @!P1 LDG.E R3, desc[UR6][R2.64] ;  /* 0x0000000602039981 */ /* 0x004ea2000c1e1900 */
[----:B------:R-:W0:Y:S01]  /*00b0*/  S2UR UR5, SR_CgaCtaId ;  /* 0x00000000000579c3 */ /* 0x000e220000008800 */
[----:B------:R-:W-:Y:S01]  /*00c0*/  IMAD.U32 R4, RZ, RZ, UR8 ;  /* 0x00000008ff047e24 */ /* 0x000fe2000f8e00ff */
[----:B------:R-:W-:Y:S01]  /*00d0*/  UMOV UR4, 0x400 ;  /* 0x0000040000047882 */ /* 0x000fe20000000000 */
[----:B------:R-:W-:-:S03]  /*00e0*/  ISETP.NE.AND P0, PT, R6, RZ, PT ;  /* 0x000000ff0600720c */ /* 0x000fc60003f05270 */
[----:B------:R-:W-:Y:S01]  /*00f0*/  ISETP.GE.U32.AND P2, PT, R4, 0x2, PT ;  /* 0x000000020400780c */ /* 0x000fe20003f46070 */
[----:B0-----:R-:W-:-:S06]  /*0100*/  ULEA UR4, UR5, UR4, 0x18 ;  /* 0x0000000405047291 */ /* 0x001fcc000f8ec0ff */
[----:B------:R-:W-:-:S05]  /*0110*/  LEA R0, R6, UR4, 0x2 ;  /* 0x0000000406007c11 */ /* 0x000fca000f8e10ff */
[----:B--2---:R0:W-:Y:S04]  /*0120*/  @!P1 STS [R0], R3 ;  /* 0x0000000300009388 */ /* 0x0041e80000000800 */
[----:B------:R0:W-:Y:S01]  /*0130*/  @P1 STS [R0], RZ ;  /* 0x000000ff00001388 */ /* 0x0001e20000000800 */
[----:B------:R-:W-:Y:S06]  /*0140*/  BAR.SYNC.DEFER_BLOCKING 0x0 ;  /* 0x0000000000007b1d */ /* 0x000fec0000010000 */
[----:B------:R-:W-:Y:S05]  /*0150*/  @!P2 BRA `(.L_x_0) ;  /* 0x00000000002ca947 */ /* 0x000fea0003800000 */
.L_x_1:
[----:B------:R-:W-:-:S04]  /*0160*/  SHF.R.U32.HI R5, RZ, 0x1, R4 ;  /* 0x00000001ff057819 */ /* 0x000fc80000011604 */
[----:B------:R-:W-:-:S13]  /*0170*/  ISETP.GE.U32.AND P1, PT, R6, R5, PT ;  /* 0x000000050600720c */ /* 0x000fda0003f26070 */
[----:B------:R-:W-:Y:S01]  /*0180*/  @!P1 IMAD R2, R5, 0x4, R0 ;  /* 0x0000000405029824 */ /* 0x000fe200078e0200 */
[----:B0-----:R-:W-:Y:S05]  /*0190*/  @!P1 LDS R3, [R0] ;  /* 0x0000000000039984 */ /* 0x001fea0000000800 */
[----:B------:R-:W0:Y:S02]  /*01a0*/  @!P1 LDS R2, [R2] ;  /* 0x0000000002029984 */ /* 0x000e240000000800 */
[----:B0-----:R-:W-:-:S05]  /*01b0*/  @!P1 IMAD.IADD R3, R2, 0x1, R3 ;  /* 0x0000000102039824 */ /* 0x001fca00078e0203 */
[----:B------:R1:W-:Y:S01]  /*01c0*/  @!P1 STS [R0], R3 ;  /* 0x0000000300009388 */ /* 0x0003e20000000800 */
[----:B------:R-:W-:Y:S01]  /*01d0*/  BAR.SYNC.DEFER_BLOCKING 0x0 ;  /* 0x0000000000007b1d */ /* 0x000fe20000010000 */
[----:B------:R-:W-:Y:S01]  /*01e0*/  ISETP.GT.U32.AND P1, PT, R4, 0x3, PT ;  /* 0x000000030400780c */ /* 0x000fe20003f24070 */
[----:B------:R-:W-:-:S12]  /*01f0*/  IMAD.MOV.U32 R4, RZ, RZ, R5 ;  /* 0x000000ffff047224 */ /* 0x000fd800078e0005 */
[----:B-1----:R-:W-:Y:S05]  /*0200*/  @P1 BRA `(.L_x_1) ;  /* 0xfffffffc00d41947 */ /* 0x002fea000383ffff */
.L_x_0:
[----:B------:R-:W-:Y:S05]  /*0210*/  @P0 EXIT ;  /* 0x000000000000094d */ /* 0x000fea0003800000 */
[----:B------:R-:W1:Y:S01]  /*0220*/  S2UR UR5, SR_CgaCtaId ;  /* 0x00000000000579c3 */ /* 0x000e620000008800 */
[----:B------:R-:W-:-:S07]  /*0230*/  UMOV UR4, 0x400 ;  /* 0x0000040000047882 */ /* 0x000fce0000000000 */
[----:B0-----:R-:W0:Y:S01]  /*0240*/  LDC.64 R2, c[0x0][0x388] ;  /* 0x0000e200ff027b82 */ /* 0x001e220000000a00 */
[----:B-1----:R-:W-:Y:S01]  /*0250*/  ULEA UR4, UR5, UR4, 0x18 ;  /* 0x0000000405047291 */ /* 0x002fe2000f8ec0ff */
[----:B0-----:R-:W-:-:S08]  /*0260*/  IMAD.WIDE.U32 R2, R7, 0x4, R2 ;  /* 0x0000000407027825 */ /* 0x001fd000078e0002 */
[----:B------:R-:W0:Y:S04]  /*0270*/  LDS R5, [UR4] ;  /* 0x00000004ff057984 */ /* 0x000e280008000800 */
[----:B0-----:R-:W-:Y:S01]  /*0280*/  STG.E desc[UR6][R2.64], R5 ;  /* 0x0000000502007986 */ /* 0x001fe2000c101906 */
[----:B------:R-:W-:Y:S05]  /*0290*/  EXIT ;  /* 0x000000000000794d */ /* 0x000fea0003800000 */
.L_x_2:
[----:B------:R-:W-:-:S00]  /*02a0*/  BRA `(.L_x_2) ;  /* 0xfffffffc00fc7947 */ /* 0x000fc0000383ffff */
[----:B------:R-:W-:-:S00]  /*02b0*/  NOP ;  /* 0x0000000000007918 */ /* 0x000fc00000000000 */
        /* <DEDUP_REMOVED lines=12> */
.L_x_3:


//--------------------- .nv.shared._Z7sum_funPiS_i --------------------------
	.section	.nv.shared._Z7sum_funPiS_i,"aw",@nobits
	.sectionflags	@""
	.align	4
.nv.shared._Z7sum_funPiS_i:
	.zero		5120


//--------------------- .nv.shared.reserved.0     --------------------------
	.section	.nv.shared.reserved.0,"aw",@nobits
	.weak		__nv_reservedSMEM_offset_0_alias
	.size		__nv_reservedSMEM_offset_0_alias, 0, 64
	.other		__nv_reservedSMEM_offset_0_alias,@"STO_CUDA_RESERVED_SHARED STV_DEFAULT"
__nv_reservedSMEM_offset_0_alias:
	.zero		0
	.zero		64


//--------------------- .nv.constant0._Z7sum_funPiS_i --------------------------
	.section	.nv.constant0._Z7sum_funPiS_i,"a",@progbits
	.sectionflags	@""
	.align	4
.nv.constant0._Z7sum_funPiS_i:
	.zero		916


//--------------------- SYMBOLS --------------------------

	.type		.nv.reservedSmem.offset0,@object
	.size		.nv.reservedSmem.offset0,0x4
	.type		.nv.reservedSmem.cap,@object
	.size		.nv.reservedSmem.cap,0x4
